//
// Generated by NVIDIA NVVM Compiler
//
// Compiler Build ID: CL-36424714
// Cuda compilation tools, release 13.0, V13.0.88
// Based on NVVM 20.0.0
//

.version 9.0
.target sm_100
.address_size 64

	// .globl	_Z10diagKernelv
.extern .func  (.param .b32 func_retval0) vprintf
(
	.param .b64 vprintf_param_0,
	.param .b64 vprintf_param_1
)
;
.global .align 1 .b8 $str[30] = {84, 104, 114, 101, 97, 100, 32, 40, 37, 100, 44, 32, 37, 100, 41, 32, 111, 110, 32, 100, 105, 97, 103, 111, 110, 97, 108, 33, 10};
.global .align 1 .b8 $str$1[25] = {84, 104, 114, 101, 97, 100, 32, 40, 37, 100, 44, 32, 37, 100, 41, 32, 110, 111, 114, 109, 97, 108, 46, 10};

.visible .entry _Z10diagKernelv()
{
	.local .align 8 .b8 	__local_depot0[8];
	.reg .b64 	%SP;
	.reg .b64 	%SPL;
	.reg .pred 	%p<2>;
	.reg .b32 	%r<7>;
	.reg .b64 	%rd<9>;

	mov.u64 	%SPL, __local_depot0;
	cvta.local.u64 	%SP, %SPL;
	add.u64 	%rd2, %SP, 0;
	add.u64 	%rd1, %SPL, 0;
	mov.u32 	%r1, %tid.x;
	mov.u32 	%r2, %tid.y;
	setp.ne.s32 	%p1, %r1, %r2;
	@%p1 bra 	$L__BB0_2;
	st.local.v2.u32 	[%rd1], {%r1, %r1};
	mov.u64 	%rd6, $str;
	cvta.global.u64 	%rd7, %rd6;
	{ // callseq 1, 0
	.param .b64 param0;
	st.param.b64 	[param0], %rd7;
	.param .b64 param1;
	st.param.b64 	[param1], %rd2;
	.param .b32 retval0;
	call.uni (retval0), 
	vprintf, 
	(
	param0, 
	param1
	);
	ld.param.b32 	%r5, [retval0];
	} // callseq 1
	bra.uni 	$L__BB0_3;
$L__BB0_2:
	st.local.v2.u32 	[%rd1], {%r1, %r2};
	mov.u64 	%rd3, $str$1;
	cvta.global.u64 	%rd4, %rd3;
	{ // callseq 0, 0
	.param .b64 param0;
	st.param.b64 	[param0], %rd4;
	.param .b64 param1;
	st.param.b64 	[param1], %rd2;
	.param .b32 retval0;
	call.uni (retval0), 
	vprintf, 
	(
	param0, 
	param1
	);
	ld.param.b32 	%r3, [retval0];
	} // callseq 0
$L__BB0_3:
	ret;

}


// ===== COMPILED SASS (sm_100) =====

	.target	sm_100

	.elftype	@"ET_EXEC"


//--------------------- .note.nv.tkinfo           --------------------------
	.section	.note.nv.tkinfo,"",@"SHT_NOTE"
	.sectionflags	@"SHF_NOTE_NV_TKINFO"
	.tkinfo
        /*0018*/ 	.word	0x00000002
        /*0030*/ 	.string	""
        /*0030*/ 	.string	"ptxas"
        /*0030*/ 	.string	"Cuda compilation tools, release 13.0, V13.0.88"
        /*0030*/ 	.string	"Build cuda_13.0.r13.0/compiler.36424714_0"
        /*0030*/ 	.string	"-arch sm_100 -m 64 "



//--------------------- .note.nv.cuinfo           --------------------------
	.section	.note.nv.cuinfo,"",@"SHT_NOTE"
	.sectionflags	@"SHF_NOTE_NV_CUINFO"
        /*0018*/ 	.short	0x0002
        /*001a*/ 	.short	0x0064
        /*001c*/ 	.short	0x0082
	.zero		2


//--------------------- .nv.info                  --------------------------
	.section	.nv.info,"",@"SHT_CUDA_INFO"
	.align	4


	//----- nvinfo : EIATTR_REGCOUNT
	.align		4
        /*0000*/ 	.byte	0x04, 0x2f
        /*0002*/ 	.short	(.L_3 - .L_2)
	.align		4
.L_2:
        /*0004*/ 	.word	index@(_Z10diagKernelv)
        /*0008*/ 	.word	0x00000018


	//----- nvinfo : EIATTR_FRAME_SIZE
	.align		4
.L_3:
        /*000c*/ 	.byte	0x04, 0x11
        /*000e*/ 	.short	(.L_5 - .L_4)
	.align		4
.L_4:
        /*0010*/ 	.word	index@(_Z10diagKernelv)
        /*0014*/ 	.word	0x00000008


	//----- nvinfo : EIATTR_MIN_STACK_SIZE
	.align		4
.L_5:
        /*0018*/ 	.byte	0x04, 0x12
        /*001a*/ 	.short	(.L_7 - .L_6)
	.align		4
.L_6:
        /*001c*/ 	.word	index@(_Z10diagKernelv)
        /*0020*/ 	.word	0x00000008
.L_7:


//--------------------- .nv.compat                --------------------------
	.section	.nv.compat,"",@"SHT_CUDA_COMPAT_INFO"
	.align	4
        /*0000*/ 	.byte	0x02, 0x09, 0x00, 0x00, 0x02, 0x02, 0x01, 0x00, 0x02, 0x05, 0x05, 0x00, 0x03, 0x07, 0x01, 0x01
        /*0010*/ 	.byte	0x02, 0x03, 0x00, 0x00, 0x02, 0x06, 0x01, 0x00, 0x04, 0x0b, 0x08, 0x00, 0x09, 0x00, 0x00, 0x00
        /*0020*/ 	.byte	0x00, 0x00, 0x00, 0x00


//--------------------- .nv.info._Z10diagKernelv  --------------------------
	.section	.nv.info._Z10diagKernelv,"",@"SHT_CUDA_INFO"
	.sectionflags	@""
	.align	4


	//----- nvinfo : EIATTR_CUDA_API_VERSION
	.align		4
        /*0000*/ 	.byte	0x04, 0x37
        /*0002*/ 	.short	(.L_9 - .L_8)
.L_8:
        /*0004*/ 	.word	0x00000082


	//----- nvinfo : EIATTR_SPARSE_MMA_MASK
	.align		4
.L_9:
        /*0008*/ 	.byte	0x03, 0x50
        /*000a*/ 	.short	0x0000


	//----- nvinfo : EIATTR_MAXREG_COUNT
	.align		4
        /*000c*/ 	.byte	0x03, 0x1b
        /*000e*/ 	.short	0x00ff


	//----- nvinfo : EIATTR_EXTERNS
	.align		4
        /*0010*/ 	.byte	0x04, 0x0f
        /*0012*/ 	.short	(.L_11 - .L_10)


	//   ....[0]....
	.align		4
.L_10:
        /*0014*/ 	.word	index@(vprintf)


	//----- nvinfo : EIATTR_MERCURY_ISA_VERSION
	.align		4
.L_11:
        /*0018*/ 	.byte	0x03, 0x5f
        /*001a*/ 	.short	0x0101


	//----- nvinfo : EIATTR_VRC_CTA_INIT_COUNT
	.align		4
        /*001c*/ 	.byte	0x02, 0x4a
	.zero		1
	.zero		1


	//----- nvinfo : EIATTR_SYSCALL_OFFSETS
	.align		4
        /*0020*/ 	.byte	0x04, 0x46
        /*0022*/ 	.short	(.L_13 - .L_12)


	//   ....[0]....
.L_12:
        /*0024*/ 	.word	0x00000120


	//   ....[1]....
        /*0028*/ 	.word	0x000001b0


	//----- nvinfo : EIATTR_EXIT_INSTR_OFFSETS
	.align		4
.L_13:
        /*002c*/ 	.byte	0x04, 0x1c
        /*002e*/ 	.short	(.L_15 - .L_14)


	//   ....[0]....
.L_14:
        /*0030*/ 	.word	0x00000130


	//   ....[1]....
        /*0034*/ 	.word	0x000001c0


	//----- nvinfo : EIATTR_CRS_STACK_SIZE
	.align		4
.L_15:
        /*0038*/ 	.byte	0x04, 0x1e
        /*003a*/ 	.short	(.L_17 - .L_16)
.L_16:
        /*003c*/ 	.word	0x00000000


	//----- nvinfo : EIATTR_SW_WAR
	.align		4
.L_17:
        /*0040*/ 	.byte	0x04, 0x36
        /*0042*/ 	.short	(.L_19 - .L_18)
.L_18:
        /*0044*/ 	.word	0x00000008
.L_19:


//--------------------- .nv.callgraph             --------------------------
	.section	.nv.callgraph,"",@"SHT_CUDA_CALLGRAPH"
	.align	4
	.sectionentsize	8
	.align		4
        /*0000*/ 	.word	0x00000000
	.align		4
        /*0004*/ 	.word	0xffffffff
	.align		4
        /*0008*/ 	.word	index@(_Z10diagKernelv)
	.align		4
        /*000c*/ 	.word	index@(vprintf)
	.align		4
        /*0010*/ 	.word	0x00000000
	.align		4
        /*0014*/ 	.word	0xfffffffe
	.align		4
        /*0018*/ 	.word	0x00000000
	.align		4
        /*001c*/ 	.word	0xfffffffd
	.align		4
        /*0020*/ 	.word	0x00000000
	.align		4
        /*0024*/ 	.word	0xfffffffc


//--------------------- .nv.constant4             --------------------------
	.section	.nv.constant4,"a",@progbits
	.align	8
	.align		8
.nv.constant4:
        /*0000*/ 	.dword	vprintf
	.align		8
        /*0008*/ 	.dword	$str
	.align		8
        /*0010*/ 	.dword	$str$1


//--------------------- .text._Z10diagKernelv     --------------------------
	.section	.text._Z10diagKernelv,"ax",@progbits
	.align	128
        .global         _Z10diagKernelv
        .type           _Z10diagKernelv,@function
        .size           _Z10diagKernelv,(.L_x_4 - _Z10diagKernelv)
        .other          _Z10diagKernelv,@"STO_CUDA_ENTRY STV_DEFAULT"
_Z10diagKernelv:
.text._Z10diagKernelv:
[----:B------:R-:W0:Y:S01]  /*0000*/  LDC R1, c[0x0][0x37c] ;  /* 0x0000df00ff017b82 */ /* 0x000e220000000800 */
[----:B------:R-:W1:Y:S01]  /*0010*/  S2R R8, SR_TID.X ;  /* 0x0000000000087919 */ /* 0x000e620000002100 */
[----:B------:R-:W2:Y:S01]  /*0020*/  LDCU UR4, c[0x0][0x2f8] ;  /* 0x00005f00ff0477ac */ /* 0x000ea20008000800 */
[----:B0-----:R-:W-:Y:S01]  /*0030*/  VIADD R1, R1, 0xfffffff8 ;  /* 0xfffffff801017836 */ /* 0x001fe20000000000 */
[----:B------:R-:W1:Y:S01]  /*0040*/  S2R R9, SR_TID.Y ;  /* 0x0000000000097919 */ /* 0x000e620000002200 */
[----:B------:R-:W0:Y:S03]  /*0050*/  LDCU UR5, c[0x0][0x2fc] ;  /* 0x00005f80ff0577ac */ /* 0x000e260008000800 */
[----:B--2---:R-:W-:-:S05]  /*0060*/  IADD3 R6, P1, PT, R1, UR4, RZ ;  /* 0x0000000401067c10 */ /* 0x004fca000ff3e0ff */
[----:B0-----:R-:W-:Y:S01]  /*0070*/  IMAD.X R7, RZ, RZ, UR5, P1 ;  /* 0x00000005ff077e24 */ /* 0x001fe200088e06ff */
[----:B-1----:R-:W-:-:S13]  /*0080*/  ISETP.NE.AND P0, PT, R8, R9, PT ;  /* 0x000000090800720c */ /* 0x002fda0003f05270 */
[----:B------:R-:W-:Y:S05]  /*0090*/  @P0 BRA `(.L_x_0) ;  /* 0x0000000000280947 */ /* 0x000fea0003800000 */
[----:B------:R-:W-:Y:S01]  /*00a0*/  IMAD.MOV.U32 R9, RZ, RZ, R8 ;  /* 0x000000ffff097224 */ /* 0x000fe200078e0008 */
[----:B------:R-:W-:Y:S01]  /*00b0*/  MOV R0, 0x0 ;  /* 0x0000000000007802 */ /* 0x000fe20000000f00 */
[----:B------:R-:W0:Y:S03]  /*00c0*/  LDCU.64 UR4, c[0x4][0x8] ;  /* 0x01000100ff0477ac */ /* 0x000e260008000a00 */
[----:B------:R1:W-:Y:S01]  /*00d0*/  STL.64 [R1], R8 ;  /* 0x0000000801007387 */ /* 0x0003e20000100a00 */
[----:B------:R1:W2:Y:S01]  /*00e0*/  LDC.64 R2, c[0x4][R0] ;  /* 0x0100000000027b82 */ /* 0x0002a20000000a00 */
[----:B0-----:R-:W-:Y:S01]  /*00f0*/  MOV R4, UR4 ;  /* 0x0000000400047c02 */ /* 0x001fe20008000f00 */
[----:B-1----:R-:W-:-:S07]  /*0100*/  IMAD.U32 R5, RZ, RZ, UR5 ;  /* 0x00000005ff057e24 */ /* 0x002fce000f8e00ff */
[----:B------:R-:W-:-:S07]  /*0110*/  LEPC R20, `(.L_x_1) ;  /* 0x000000001014794e */ /* 0x000fce0000000000 */
[----:B--2---:R-:W-:Y:S05]  /*0120*/  CALL.ABS.NOINC R2 ;  /* 0x0000000002007343 */ /* 0x004fea0003c00000 */
.L_x_1:
[----:B------:R-:W-:Y:S05]  /*0130*/  EXIT ;  /* 0x000000000000794d */ /* 0x000fea0003800000 */
.L_x_0:
[----:B------:R-:W-:Y:S01]  /*0140*/  MOV R0, 0x0 ;  /* 0x0000000000007802 */ /* 0x000fe20000000f00 */
[----:B------:R0:W-:Y:S01]  /*0150*/  STL.64 [R1], R8 ;  /* 0x0000000801007387 */ /* 0x0001e20000100a00 */
[----:B------:R-:W1:Y:S02]  /*0160*/  LDCU.64 UR4, c[0x4][0x10] ;  /* 0x01000200ff0477ac */ /* 0x000e640008000a00 */
[----:B------:R0:W2:Y:S01]  /*0170*/  LDC.64 R2, c[0x4][R0] ;  /* 0x0100000000027b82 */ /* 0x0000a20000000a00 */
[----:B-1----:R-:W-:Y:S01]  /*0180*/  IMAD.U32 R4, RZ, RZ, UR4 ;  /* 0x00000004ff047e24 */ /* 0x002fe2000f8e00ff */
[----:B0-----:R-:W-:-:S07]  /*0190*/  MOV R5, UR5 ;  /* 0x0000000500057c02 */ /* 0x001fce0008000f00 */
[----:B------:R-:W-:-:S07]  /*01a0*/  LEPC R20, `(.L_x_2) ;  /* 0x000000001014794e */ /* 0x000fce0000000000 */
[----:B--2---:R-:W-:Y:S05]  /*01b0*/  CALL.ABS.NOINC R2 ;  /* 0x0000000002007343 */ /* 0x004fea0003c00000 */
.L_x_2:
[----:B------:R-:W-:Y:S05]  /*01c0*/  EXIT ;  /* 0x000000000000794d */ /* 0x000fea0003800000 */
.L_x_3:
[----:B------:R-:W-:-:S00]  /*01d0*/  BRA `(.L_x_3) ;  /* 0xfffffffc00fc7947 */ /* 0x000fc0000383ffff */
[----:B------:R-:W-:-:S00]  /*01e0*/  NOP ;  /* 0x0000000000007918 */ /* 0x000fc00000000000 */
        /* <DEDUP_REMOVED lines=9> */
.L_x_4:


//--------------------- .nv.global.init           --------------------------
	.section	.nv.global.init,"aw",@progbits
.nv.global.init:
	.type		$str$1,@object
	.size		$str$1,($str - $str$1)
$str$1:
        /*0000*/ 	.byte	0x54, 0x68, 0x72, 0x65, 0x61, 0x64, 0x20, 0x28, 0x25, 0x64, 0x2c, 0x20, 0x25, 0x64, 0x29, 0x20
        /*0010*/ 	.byte	0x6e, 0x6f, 0x72, 0x6d, 0x61, 0x6c, 0x2e, 0x0a, 0x00
	.type		$str,@object
	.size		$str,(.L_0 - $str)
$str:
        /*0019*/ 	.byte	0x54, 0x68, 0x72, 0x65, 0x61, 0x64, 0x20, 0x28, 0x25, 0x64, 0x2c, 0x20, 0x25, 0x64, 0x29, 0x20
        /*0029*/ 	.byte	0x6f, 0x6e, 0x20, 0x64, 0x69, 0x61, 0x67, 0x6f, 0x6e, 0x61, 0x6c, 0x21, 0x0a, 0x00
.L_0:


//--------------------- .nv.shared.reserved.0     --------------------------
	.section	.nv.shared.reserved.0,"aw",@nobits
	.weak		__nv_reservedSMEM_offset_0_alias
	.size		__nv_reservedSMEM_offset_0_alias, 0, 64
	.other		__nv_reservedSMEM_offset_0_alias,@"STO_CUDA_RESERVED_SHARED STV_DEFAULT"
__nv_reservedSMEM_offset_0_alias:
	.zero		0
	.zero		64


//--------------------- .nv.constant0._Z10diagKernelv --------------------------
	.section	.nv.constant0._Z10diagKernelv,"a",@progbits
	.sectionflags	@""
	.align	4
.nv.constant0._Z10diagKernelv:
	.zero		896


//--------------------- SYMBOLS --------------------------

	.type		.nv.reservedSmem.offset0,@object
	.size		.nv.reservedSmem.offset0,0x4
	.type		vprintf,@function
